//
// Generated by NVIDIA NVVM Compiler
//
// Compiler Build ID: CL-36424714
// Cuda compilation tools, release 13.0, V13.0.88
// Based on NVVM 20.0.0
//

.version 9.0
.target sm_100
.address_size 64

	// .globl	_Z8multiplyPsS_PiS0_S0_S0_S0_S0_Pjii

.visible .entry _Z8multiplyPsS_PiS0_S0_S0_S0_S0_Pjii(
	.param .u64 .ptr .align 1 _Z8multiplyPsS_PiS0_S0_S0_S0_S0_Pjii_param_0,
	.param .u64 .ptr .align 1 _Z8multiplyPsS_PiS0_S0_S0_S0_S0_Pjii_param_1,
	.param .u64 .ptr .align 1 _Z8multiplyPsS_PiS0_S0_S0_S0_S0_Pjii_param_2,
	.param .u64 .ptr .align 1 _Z8multiplyPsS_PiS0_S0_S0_S0_S0_Pjii_param_3,
	.param .u64 .ptr .align 1 _Z8multiplyPsS_PiS0_S0_S0_S0_S0_Pjii_param_4,
	.param .u64 .ptr .align 1 _Z8multiplyPsS_PiS0_S0_S0_S0_S0_Pjii_param_5,
	.param .u64 .ptr .align 1 _Z8multiplyPsS_PiS0_S0_S0_S0_S0_Pjii_param_6,
	.param .u64 .ptr .align 1 _Z8multiplyPsS_PiS0_S0_S0_S0_S0_Pjii_param_7,
	.param .u64 .ptr .align 1 _Z8multiplyPsS_PiS0_S0_S0_S0_S0_Pjii_param_8,
	.param .u32 _Z8multiplyPsS_PiS0_S0_S0_S0_S0_Pjii_param_9,
	.param .u32 _Z8multiplyPsS_PiS0_S0_S0_S0_S0_Pjii_param_10
)
{
	.reg .pred 	%p<23>;
	.reg .b32 	%r<102>;
	.reg .b64 	%rd<125>;

	ld.param.u64 	%rd23, [_Z8multiplyPsS_PiS0_S0_S0_S0_S0_Pjii_param_0];
	ld.param.u64 	%rd24, [_Z8multiplyPsS_PiS0_S0_S0_S0_S0_Pjii_param_1];
	ld.param.u64 	%rd25, [_Z8multiplyPsS_PiS0_S0_S0_S0_S0_Pjii_param_4];
	ld.param.u64 	%rd26, [_Z8multiplyPsS_PiS0_S0_S0_S0_S0_Pjii_param_5];
	ld.param.u64 	%rd27, [_Z8multiplyPsS_PiS0_S0_S0_S0_S0_Pjii_param_6];
	ld.param.u64 	%rd28, [_Z8multiplyPsS_PiS0_S0_S0_S0_S0_Pjii_param_7];
	ld.param.u64 	%rd29, [_Z8multiplyPsS_PiS0_S0_S0_S0_S0_Pjii_param_8];
	ld.param.u32 	%r38, [_Z8multiplyPsS_PiS0_S0_S0_S0_S0_Pjii_param_9];
	ld.param.u32 	%r39, [_Z8multiplyPsS_PiS0_S0_S0_S0_S0_Pjii_param_10];
	cvta.to.global.u64 	%rd1, %rd24;
	cvta.to.global.u64 	%rd2, %rd23;
	cvta.to.global.u64 	%rd3, %rd29;
	cvta.to.global.u64 	%rd30, %rd28;
	cvta.to.global.u64 	%rd31, %rd26;
	cvta.to.global.u64 	%rd32, %rd27;
	cvta.to.global.u64 	%rd33, %rd25;
	mov.u32 	%r40, %ctaid.x;
	mov.u32 	%r41, %ctaid.y;
	mov.u32 	%r1, %tid.x;
	mov.u32 	%r2, %tid.y;
	mad.lo.s32 	%r3, %r39, %r41, %r2;
	mad.lo.s32 	%r4, %r39, %r40, %r1;
	mul.wide.s32 	%rd34, %r3, 4;
	add.s64 	%rd35, %rd33, %rd34;
	ld.global.u32 	%r16, [%rd35];
	add.s64 	%rd36, %rd32, %rd34;
	ld.global.u32 	%r6, [%rd36];
	mul.wide.s32 	%rd37, %r4, 4;
	add.s64 	%rd38, %rd31, %rd37;
	ld.global.u32 	%r15, [%rd38];
	add.s64 	%rd39, %rd30, %rd37;
	ld.global.u32 	%r8, [%rd39];
	setp.eq.s32 	%p1, %r16, -1;
	setp.eq.s32 	%p2, %r15, -1;
	mov.b64 	%rd122, 0;
	or.pred  	%p3, %p1, %p2;
	@%p3 bra 	$L__BB0_19;
	setp.gt.s32 	%p4, %r16, %r6;
	setp.gt.s32 	%p5, %r15, %r8;
	mov.b64 	%rd122, 0;
	or.pred  	%p6, %p4, %p5;
	@%p6 bra 	$L__BB0_7;
	setp.lt.s32 	%p7, %r39, 1;
	@%p7 bra 	$L__BB0_7;
	mul.lo.s32 	%r9, %r39, %r39;
	and.b32  	%r10, %r39, 7;
	and.b32  	%r11, %r39, 2147483640;
	neg.s32 	%r12, %r11;
	shl.b32 	%r13, %r39, 3;
	mul.lo.s32 	%r14, %r39, %r2;
	mov.b64 	%rd122, 0;
$L__BB0_4:
	ld.param.u64 	%rd113, [_Z8multiplyPsS_PiS0_S0_S0_S0_S0_Pjii_param_3];
	ld.param.u64 	%rd112, [_Z8multiplyPsS_PiS0_S0_S0_S0_S0_Pjii_param_2];
	cvta.to.global.u64 	%rd43, %rd113;
	mul.wide.s32 	%rd44, %r16, 4;
	add.s64 	%rd45, %rd43, %rd44;
	ld.global.u32 	%r17, [%rd45];
	cvta.to.global.u64 	%rd46, %rd112;
	mul.wide.s32 	%rd47, %r15, 4;
	add.s64 	%rd48, %rd46, %rd47;
	ld.global.u32 	%r18, [%rd48];
	setp.eq.s32 	%p8, %r17, %r18;
	@%p8 bra 	$L__BB0_9;
	setp.ge.s32 	%p9, %r17, %r18;
	setp.lt.s32 	%p10, %r17, %r18;
	selp.u32 	%r43, 1, 0, %p10;
	add.s32 	%r16, %r16, %r43;
	selp.u32 	%r44, 1, 0, %p9;
	add.s32 	%r15, %r15, %r44;
$L__BB0_6:
	setp.le.s32 	%p19, %r16, %r6;
	setp.le.s32 	%p20, %r15, %r8;
	and.pred  	%p21, %p19, %p20;
	@%p21 bra 	$L__BB0_4;
$L__BB0_7:
	setp.lt.u64 	%p22, %rd122, 4294967296;
	@%p22 bra 	$L__BB0_19;
	mad.lo.s32 	%r90, %r3, %r38, %r4;
	mul.wide.s32 	%rd110, %r90, 4;
	add.s64 	%rd111, %rd3, %rd110;
	mov.b32 	%r91, -1;
	st.global.u32 	[%rd111], %r91;
	bra.uni 	$L__BB0_20;
$L__BB0_9:
	add.s32 	%r46, %r39, -1;
	setp.lt.u32 	%p11, %r46, 7;
	mad.lo.s32 	%r29, %r16, %r9, %r14;
	mad.lo.s32 	%r30, %r15, %r9, %r1;
	mov.b32 	%r100, 0;
	mov.u32 	%r94, %r29;
	mov.u32 	%r95, %r30;
	mov.u32 	%r96, %r12;
	@%p11 bra 	$L__BB0_10;
	bra.uni 	$L__BB0_21;
$L__BB0_10:
	setp.eq.s32 	%p13, %r10, 0;
	@%p13 bra 	$L__BB0_18;
	add.s32 	%r64, %r10, -1;
	setp.lt.u32 	%p14, %r64, 3;
	@%p14 bra 	$L__BB0_13;
	add.s32 	%r65, %r29, %r100;
	mul.wide.s32 	%rd78, %r65, 2;
	add.s64 	%rd79, %rd2, %rd78;
	ld.global.s16 	%r66, [%rd79];
	mad.lo.s32 	%r67, %r100, %r39, %r30;
	mul.wide.s32 	%rd80, %r67, 2;
	add.s64 	%rd81, %rd1, %rd80;
	ld.global.s16 	%r68, [%rd81];
	mul.wide.s32 	%rd82, %r68, %r66;
	add.s64 	%rd83, %rd82, %rd122;
	ld.global.s16 	%r69, [%rd79+2];
	shl.b32 	%r70, %r39, 1;
	cvt.u64.u32 	%rd84, %r70;
	add.s64 	%rd85, %rd81, %rd84;
	ld.global.s16 	%r71, [%rd85];
	mul.wide.s32 	%rd86, %r71, %r69;
	add.s64 	%rd87, %rd86, %rd83;
	ld.global.s16 	%r72, [%rd79+4];
	add.s64 	%rd88, %rd85, %rd84;
	ld.global.s16 	%r73, [%rd88];
	mul.wide.s32 	%rd89, %r73, %r72;
	add.s64 	%rd90, %rd89, %rd87;
	ld.global.s16 	%r74, [%rd79+6];
	add.s64 	%rd91, %rd88, %rd84;
	ld.global.s16 	%r75, [%rd91];
	mul.wide.s32 	%rd92, %r75, %r74;
	add.s64 	%rd122, %rd92, %rd90;
	add.s32 	%r100, %r100, 4;
$L__BB0_13:
	and.b32  	%r76, %r39, 3;
	setp.eq.s32 	%p15, %r76, 0;
	@%p15 bra 	$L__BB0_18;
	setp.eq.s32 	%p16, %r76, 1;
	@%p16 bra 	$L__BB0_16;
	add.s32 	%r77, %r29, %r100;
	mul.wide.s32 	%rd94, %r77, 2;
	add.s64 	%rd95, %rd2, %rd94;
	ld.global.s16 	%r78, [%rd95];
	mad.lo.s32 	%r79, %r100, %r39, %r30;
	mul.wide.s32 	%rd96, %r79, 2;
	add.s64 	%rd97, %rd1, %rd96;
	ld.global.s16 	%r80, [%rd97];
	mul.wide.s32 	%rd98, %r80, %r78;
	add.s64 	%rd99, %rd98, %rd122;
	ld.global.s16 	%r81, [%rd95+2];
	shl.b32 	%r82, %r39, 1;
	cvt.u64.u32 	%rd100, %r82;
	add.s64 	%rd101, %rd97, %rd100;
	ld.global.s16 	%r83, [%rd101];
	mul.wide.s32 	%rd102, %r83, %r81;
	add.s64 	%rd122, %rd102, %rd99;
	add.s32 	%r100, %r100, 2;
$L__BB0_16:
	and.b32  	%r84, %r39, 1;
	setp.eq.b32 	%p17, %r84, 1;
	not.pred 	%p18, %p17;
	@%p18 bra 	$L__BB0_18;
	add.s32 	%r85, %r29, %r100;
	mul.wide.s32 	%rd103, %r85, 2;
	add.s64 	%rd104, %rd2, %rd103;
	ld.global.s16 	%r86, [%rd104];
	mad.lo.s32 	%r87, %r100, %r39, %r30;
	mul.wide.s32 	%rd105, %r87, 2;
	add.s64 	%rd106, %rd1, %rd105;
	ld.global.s16 	%r88, [%rd106];
	mul.wide.s32 	%rd107, %r88, %r86;
	add.s64 	%rd122, %rd107, %rd122;
$L__BB0_18:
	add.s32 	%r16, %r16, 1;
	add.s32 	%r15, %r15, 1;
	bra.uni 	$L__BB0_6;
$L__BB0_19:
	mad.lo.s32 	%r89, %r3, %r38, %r4;
	mul.wide.s32 	%rd108, %r89, 4;
	add.s64 	%rd109, %rd3, %rd108;
	st.global.u32 	[%rd109], %rd122;
$L__BB0_20:
	ret;
$L__BB0_21:
	.pragma "nounroll";
	mul.wide.s32 	%rd50, %r94, 2;
	add.s64 	%rd51, %rd2, %rd50;
	ld.global.s16 	%r47, [%rd51];
	mul.wide.s32 	%rd52, %r95, 2;
	add.s64 	%rd53, %rd1, %rd52;
	ld.global.s16 	%r48, [%rd53];
	mul.wide.s32 	%rd54, %r48, %r47;
	add.s64 	%rd55, %rd54, %rd122;
	ld.global.s16 	%r49, [%rd51+2];
	shl.b32 	%r50, %r39, 1;
	cvt.u64.u32 	%rd56, %r50;
	add.s64 	%rd57, %rd53, %rd56;
	ld.global.s16 	%r51, [%rd57];
	mul.wide.s32 	%rd58, %r51, %r49;
	add.s64 	%rd59, %rd58, %rd55;
	ld.global.s16 	%r52, [%rd51+4];
	add.s64 	%rd60, %rd57, %rd56;
	ld.global.s16 	%r53, [%rd60];
	mul.wide.s32 	%rd61, %r53, %r52;
	add.s64 	%rd62, %rd61, %rd59;
	ld.global.s16 	%r54, [%rd51+6];
	add.s64 	%rd63, %rd60, %rd56;
	ld.global.s16 	%r55, [%rd63];
	mul.wide.s32 	%rd64, %r55, %r54;
	add.s64 	%rd65, %rd64, %rd62;
	ld.global.s16 	%r56, [%rd51+8];
	add.s64 	%rd66, %rd63, %rd56;
	ld.global.s16 	%r57, [%rd66];
	mul.wide.s32 	%rd67, %r57, %r56;
	add.s64 	%rd68, %rd67, %rd65;
	ld.global.s16 	%r58, [%rd51+10];
	add.s64 	%rd69, %rd66, %rd56;
	ld.global.s16 	%r59, [%rd69];
	mul.wide.s32 	%rd70, %r59, %r58;
	add.s64 	%rd71, %rd70, %rd68;
	ld.global.s16 	%r60, [%rd51+12];
	add.s64 	%rd72, %rd69, %rd56;
	ld.global.s16 	%r61, [%rd72];
	mul.wide.s32 	%rd73, %r61, %r60;
	add.s64 	%rd74, %rd73, %rd71;
	ld.global.s16 	%r62, [%rd51+14];
	add.s64 	%rd75, %rd72, %rd56;
	ld.global.s16 	%r63, [%rd75];
	mul.wide.s32 	%rd76, %r63, %r62;
	add.s64 	%rd122, %rd76, %rd74;
	add.s32 	%r96, %r96, 8;
	add.s32 	%r95, %r95, %r13;
	add.s32 	%r94, %r94, 8;
	setp.eq.s32 	%p12, %r96, 0;
	mov.u32 	%r100, %r11;
	@%p12 bra 	$L__BB0_10;
	bra.uni 	$L__BB0_21;

}


// ===== COMPILED SASS (sm_100) =====

	.target	sm_100

	.elftype	@"ET_EXEC"


//--------------------- .note.nv.tkinfo           --------------------------
	.section	.note.nv.tkinfo,"",@"SHT_NOTE"
	.sectionflags	@"SHF_NOTE_NV_TKINFO"
	.tkinfo
        /*0018*/ 	.word	0x00000002
        /*0030*/ 	.string	""
        /*0030*/ 	.string	"ptxas"
        /*0030*/ 	.string	"Cuda compilation tools, release 13.0, V13.0.88"
        /*0030*/ 	.string	"Build cuda_13.0.r13.0/compiler.36424714_0"
        /*0030*/ 	.string	"-arch sm_100 -m 64 "



//--------------------- .note.nv.cuinfo           --------------------------
	.section	.note.nv.cuinfo,"",@"SHT_NOTE"
	.sectionflags	@"SHF_NOTE_NV_CUINFO"
        /*0018*/ 	.short	0x0002
        /*001a*/ 	.short	0x0064
        /*001c*/ 	.short	0x0082
	.zero		2


//--------------------- .nv.info                  --------------------------
	.section	.nv.info,"",@"SHT_CUDA_INFO"
	.align	4


	//----- nvinfo : EIATTR_REGCOUNT
	.align		4
        /*0000*/ 	.byte	0x04, 0x2f
        /*0002*/ 	.short	(.L_1 - .L_0)
	.align		4
.L_0:
        /*0004*/ 	.word	index@(_Z8multiplyPsS_PiS0_S0_S0_S0_S0_Pjii)
        /*0008*/ 	.word	0x00000020


	//----- nvinfo : EIATTR_FRAME_SIZE
	.align		4
.L_1:
        /*000c*/ 	.byte	0x04, 0x11
        /*000e*/ 	.short	(.L_3 - .L_2)
	.align		4
.L_2:
        /*0010*/ 	.word	index@(_Z8multiplyPsS_PiS0_S0_S0_S0_S0_Pjii)
        /*0014*/ 	.word	0x00000000


	//----- nvinfo : EIATTR_MIN_STACK_SIZE
	.align		4
.L_3:
        /*0018*/ 	.byte	0x04, 0x12
        /*001a*/ 	.short	(.L_5 - .L_4)
	.align		4
.L_4:
        /*001c*/ 	.word	index@(_Z8multiplyPsS_PiS0_S0_S0_S0_S0_Pjii)
        /*0020*/ 	.word	0x00000000
.L_5:


//--------------------- .nv.compat                --------------------------
	.section	.nv.compat,"",@"SHT_CUDA_COMPAT_INFO"
	.align	4
        /*0000*/ 	.byte	0x02, 0x09, 0x00, 0x00, 0x02, 0x02, 0x01, 0x00, 0x02, 0x05, 0x05, 0x00, 0x03, 0x07, 0x01, 0x01
        /*0010*/ 	.byte	0x02, 0x03, 0x00, 0x00, 0x02, 0x06, 0x01, 0x00, 0x04, 0x0b, 0x08, 0x00, 0x09, 0x00, 0x00, 0x00
        /*0020*/ 	.byte	0x00, 0x00, 0x00, 0x00


//--------------------- .nv.info._Z8multiplyPsS_PiS0_S0_S0_S0_S0_Pjii --------------------------
	.section	.nv.info._Z8multiplyPsS_PiS0_S0_S0_S0_S0_Pjii,"",@"SHT_CUDA_INFO"
	.sectionflags	@""
	.align	4


	//----- nvinfo : EIATTR_CUDA_API_VERSION
	.align		4
        /*0000*/ 	.byte	0x04, 0x37
        /*0002*/ 	.short	(.L_7 - .L_6)
.L_6:
        /*0004*/ 	.word	0x00000082


	//----- nvinfo : EIATTR_KPARAM_INFO
	.align		4
.L_7:
        /*0008*/ 	.byte	0x04, 0x17
        /*000a*/ 	.short	(.L_9 - .L_8)
.L_8:
        /*000c*/ 	.word	0x00000000
        /*0010*/ 	.short	0x000a
        /*0012*/ 	.short	0x004c
        /*0014*/ 	.byte	0x00, 0xf0, 0x11, 0x00


	//----- nvinfo : EIATTR_KPARAM_INFO
	.align		4
.L_9:
        /*0018*/ 	.byte	0x04, 0x17
        /*001a*/ 	.short	(.L_11 - .L_10)
.L_10:
        /*001c*/ 	.word	0x00000000
        /*0020*/ 	.short	0x0009
        /*0022*/ 	.short	0x0048
        /*0024*/ 	.byte	0x00, 0xf0, 0x11, 0x00


	//----- nvinfo : EIATTR_KPARAM_INFO
	.align		4
.L_11:
        /*0028*/ 	.byte	0x04, 0x17
        /*002a*/ 	.short	(.L_13 - .L_12)
.L_12:
        /*002c*/ 	.word	0x00000000
        /*0030*/ 	.short	0x0008
        /*0032*/ 	.short	0x0040
        /*0034*/ 	.byte	0x00, 0xf5, 0x21, 0x00


	//----- nvinfo : EIATTR_KPARAM_INFO
	.align		4
.L_13:
        /*0038*/ 	.byte	0x04, 0x17
        /*003a*/ 	.short	(.L_15 - .L_14)
.L_14:
        /*003c*/ 	.word	0x00000000
        /*0040*/ 	.short	0x0007
        /*0042*/ 	.short	0x0038
        /*0044*/ 	.byte	0x00, 0xf5, 0x21, 0x00


	//----- nvinfo : EIATTR_KPARAM_INFO
	.align		4
.L_15:
        /*0048*/ 	.byte	0x04, 0x17
        /*004a*/ 	.short	(.L_17 - .L_16)
.L_16:
        /*004c*/ 	.word	0x00000000
        /*0050*/ 	.short	0x0006
        /*0052*/ 	.short	0x0030
        /*0054*/ 	.byte	0x00, 0xf5, 0x21, 0x00


	//----- nvinfo : EIATTR_KPARAM_INFO
	.align		4
.L_17:
        /*0058*/ 	.byte	0x04, 0x17
        /*005a*/ 	.short	(.L_19 - .L_18)
.L_18:
        /*005c*/ 	.word	0x00000000
        /*0060*/ 	.short	0x0005
        /*0062*/ 	.short	0x0028
        /*0064*/ 	.byte	0x00, 0xf5, 0x21, 0x00


	//----- nvinfo : EIATTR_KPARAM_INFO
	.align		4
.L_19:
        /*0068*/ 	.byte	0x04, 0x17
        /*006a*/ 	.short	(.L_21 - .L_20)
.L_20:
        /*006c*/ 	.word	0x00000000
        /*0070*/ 	.short	0x0004
        /*0072*/ 	.short	0x0020
        /*0074*/ 	.byte	0x00, 0xf5, 0x21, 0x00


	//----- nvinfo : EIATTR_KPARAM_INFO
	.align		4
.L_21:
        /*0078*/ 	.byte	0x04, 0x17
        /*007a*/ 	.short	(.L_23 - .L_22)
.L_22:
        /*007c*/ 	.word	0x00000000
        /*0080*/ 	.short	0x0003
        /*0082*/ 	.short	0x0018
        /*0084*/ 	.byte	0x00, 0xf5, 0x21, 0x00


	//----- nvinfo : EIATTR_KPARAM_INFO
	.align		4
.L_23:
        /*0088*/ 	.byte	0x04, 0x17
        /*008a*/ 	.short	(.L_25 - .L_24)
.L_24:
        /*008c*/ 	.word	0x00000000
        /*0090*/ 	.short	0x0002
        /*0092*/ 	.short	0x0010
        /*0094*/ 	.byte	0x00, 0xf5, 0x21, 0x00


	//----- nvinfo : EIATTR_KPARAM_INFO
	.align		4
.L_25:
        /*0098*/ 	.byte	0x04, 0x17
        /*009a*/ 	.short	(.L_27 - .L_26)
.L_26:
        /*009c*/ 	.word	0x00000000
        /*00a0*/ 	.short	0x0001
        /*00a2*/ 	.short	0x0008
        /*00a4*/ 	.byte	0x00, 0xf5, 0x21, 0x00


	//----- nvinfo : EIATTR_KPARAM_INFO
	.align		4
.L_27:
        /*00a8*/ 	.byte	0x04, 0x17
        /*00aa*/ 	.short	(.L_29 - .L_28)
.L_28:
        /*00ac*/ 	.word	0x00000000
        /*00b0*/ 	.short	0x0000
        /*00b2*/ 	.short	0x0000
        /*00b4*/ 	.byte	0x00, 0xf5, 0x21, 0x00


	//----- nvinfo : EIATTR_SPARSE_MMA_MASK
	.align		4
.L_29:
        /*00b8*/ 	.byte	0x03, 0x50
        /*00ba*/ 	.short	0x0000


	//----- nvinfo : EIATTR_MAXREG_COUNT
	.align		4
        /*00bc*/ 	.byte	0x03, 0x1b
        /*00be*/ 	.short	0x00ff


	//----- nvinfo : EIATTR_MERCURY_ISA_VERSION
	.align		4
        /*00c0*/ 	.byte	0x03, 0x5f
        /*00c2*/ 	.short	0x0101


	//----- nvinfo : EIATTR_VRC_CTA_INIT_COUNT
	.align		4
        /*00c4*/ 	.byte	0x02, 0x4a
	.zero		1
	.zero		1


	//----- nvinfo : EIATTR_EXIT_INSTR_OFFSETS
	.align		4
        /*00c8*/ 	.byte	0x04, 0x1c
        /*00ca*/ 	.short	(.L_31 - .L_30)


	//   ....[0]....
.L_30:
        /*00cc*/ 	.word	0x00000c00


	//   ....[1]....
        /*00d0*/ 	.word	0x00000c80


	//----- nvinfo : EIATTR_CRS_STACK_SIZE
	.align		4
.L_31:
        /*00d4*/ 	.byte	0x04, 0x1e
        /*00d6*/ 	.short	(.L_33 - .L_32)
.L_32:
        /*00d8*/ 	.word	0x00000000


	//----- nvinfo : EIATTR_CBANK_PARAM_SIZE
	.align		4
.L_33:
        /*00dc*/ 	.byte	0x03, 0x19
        /*00de*/ 	.short	0x0050


	//----- nvinfo : EIATTR_PARAM_CBANK
	.align		4
        /*00e0*/ 	.byte	0x04, 0x0a
        /*00e2*/ 	.short	(.L_35 - .L_34)
	.align		4
.L_34:
        /*00e4*/ 	.word	index@(.nv.constant0._Z8multiplyPsS_PiS0_S0_S0_S0_S0_Pjii)
        /*00e8*/ 	.short	0x0380
        /*00ea*/ 	.short	0x0050


	//----- nvinfo : EIATTR_SW_WAR
	.align		4
.L_35:
        /*00ec*/ 	.byte	0x04, 0x36
        /*00ee*/ 	.short	(.L_37 - .L_36)
.L_36:
        /*00f0*/ 	.word	0x00000008
.L_37:


//--------------------- .nv.callgraph             --------------------------
	.section	.nv.callgraph,"",@"SHT_CUDA_CALLGRAPH"
	.align	4
	.sectionentsize	8
	.align		4
        /*0000*/ 	.word	0x00000000
	.align		4
        /*0004*/ 	.word	0xffffffff
	.align		4
        /*0008*/ 	.word	0x00000000
	.align		4
        /*000c*/ 	.word	0xfffffffe
	.align		4
        /*0010*/ 	.word	0x00000000
	.align		4
        /*0014*/ 	.word	0xfffffffd
	.align		4
        /*0018*/ 	.word	0x00000000
	.align		4
        /*001c*/ 	.word	0xfffffffc


//--------------------- .text._Z8multiplyPsS_PiS0_S0_S0_S0_S0_Pjii --------------------------
	.section	.text._Z8multiplyPsS_PiS0_S0_S0_S0_S0_Pjii,"ax",@progbits
	.align	128
        .global         _Z8multiplyPsS_PiS0_S0_S0_S0_S0_Pjii
        .type           _Z8multiplyPsS_PiS0_S0_S0_S0_S0_Pjii,@function
        .size           _Z8multiplyPsS_PiS0_S0_S0_S0_S0_Pjii,(.L_x_12 - _Z8multiplyPsS_PiS0_S0_S0_S0_S0_Pjii)
        .other          _Z8multiplyPsS_PiS0_S0_S0_S0_S0_Pjii,@"STO_CUDA_ENTRY STV_DEFAULT"
_Z8multiplyPsS_PiS0_S0_S0_S0_S0_Pjii:
.text._Z8multiplyPsS_PiS0_S0_S0_S0_S0_Pjii:
[----:B------:R-:W-:Y:S01]  /*0000*/  LDC R1, c[0x0][0x37c] ;  /* 0x0000df00ff017b82 */ /* 0x000fe20000000800 */
[----:B------:R-:W0:Y:S07]  /*0010*/  S2R R0, SR_TID.X ;  /* 0x0000000000007919 */ /* 0x000e2e0000002100 */
[----:B------:R-:W0:Y:S01]  /*0020*/  S2UR UR6, SR_CTAID.X ;  /* 0x00000000000679c3 */ /* 0x000e220000002500 */
[----:B------:R-:W1:Y:S01]  /*0030*/  LDCU.64 UR4, c[0x0][0x358] ;  /* 0x00006b00ff0477ac */ /* 0x000e620008000a00 */
[----:B------:R-:W2:Y:S06]  /*0040*/  S2R R2, SR_TID.Y ;  /* 0x0000000000027919 */ /* 0x000eac0000002200 */
[----:B------:R-:W0:Y:S08]  /*0050*/  LDC R7, c[0x0][0x3cc] ;  /* 0x0000f300ff077b82 */ /* 0x000e300000000800 */
[----:B------:R-:W2:Y:S08]  /*0060*/  S2UR UR7, SR_CTAID.Y ;  /* 0x00000000000779c3 */ /* 0x000eb00000002600 */
[----:B------:R-:W3:Y:S08]  /*0070*/  LDC.64 R10, c[0x0][0x3a8] ;  /* 0x0000ea00ff0a7b82 */ /* 0x000ef00000000a00 */
[----:B------:R-:W4:Y:S01]  /*0080*/  LDC.64 R8, c[0x0][0x3a0] ;  /* 0x0000e800ff087b82 */ /* 0x000f220000000a00 */
[----:B0-----:R-:W-:-:S02]  /*0090*/  IMAD R3, R7, UR6, R0 ;  /* 0x0000000607037c24 */ /* 0x001fc4000f8e0200 */
[----:B--2---:R-:W-:Y:S02]  /*00a0*/  IMAD R4, R7, UR7, R2 ;  /* 0x0000000707047c24 */ /* 0x004fe4000f8e0202 */
[----:B---3--:R-:W-:-:S05]  /*00b0*/  IMAD.WIDE R10, R3, 0x4, R10 ;  /* 0x00000004030a7825 */ /* 0x008fca00078e020a */
[----:B-1----:R-:W2:Y:S01]  /*00c0*/  LDG.E R20, desc[UR4][R10.64] ;  /* 0x000000040a147981 */ /* 0x002ea2000c1e1900 */
[----:B----4-:R-:W-:-:S05]  /*00d0*/  IMAD.WIDE R8, R4, 0x4, R8 ;  /* 0x0000000404087825 */ /* 0x010fca00078e0208 */
[----:B------:R-:W3:Y:S01]  /*00e0*/  LDG.E R12, desc[UR4][R8.64] ;  /* 0x00000004080c7981 */ /* 0x000ee2000c1e1900 */
[----:B------:R-:W-:Y:S01]  /*00f0*/  BSSY.RECONVERGENT B0, `(.L_x_0) ;  /* 0x00000b3000007945 */ /* 0x000fe20003800200 */
[----:B------:R-:W-:Y:S01]  /*0100*/  HFMA2 R5, -RZ, RZ, 0, 0 ;  /* 0x00000000ff057431 */ /* 0x000fe200000001ff */
[----:B--2---:R-:W-:-:S04]  /*0110*/  ISETP.NE.AND P0, PT, R20, -0x1, PT ;  /* 0xffffffff1400780c */ /* 0x004fc80003f05270 */
[----:B---3--:R-:W-:-:S13]  /*0120*/  ISETP.EQ.OR P0, PT, R12, -0x1, !P0 ;  /* 0xffffffff0c00780c */ /* 0x008fda0004702670 */
[----:B------:R-:W-:Y:S05]  /*0130*/  @P0 BRA `(.L_x_1) ;  /* 0x0000000800b80947 */ /* 0x000fea0003800000 */
[----:B------:R-:W0:Y:S08]  /*0140*/  LDC.64 R10, c[0x0][0x3b8] ;  /* 0x0000ee00ff0a7b82 */ /* 0x000e300000000a00 */
[----:B------:R-:W1:Y:S01]  /*0150*/  LDC.64 R8, c[0x0][0x3b0] ;  /* 0x0000ec00ff087b82 */ /* 0x000e620000000a00 */
[----:B0-----:R-:W-:-:S05]  /*0160*/  IMAD.WIDE R10, R3, 0x4, R10 ;  /* 0x00000004030a7825 */ /* 0x001fca00078e020a */
[----:B------:R-:W2:Y:S01]  /*0170*/  LDG.E R5, desc[UR4][R10.64] ;  /* 0x000000040a057981 */ /* 0x000ea2000c1e1900 */
[----:B-1----:R-:W-:-:S05]  /*0180*/  IMAD.WIDE R8, R4, 0x4, R8 ;  /* 0x0000000404087825 */ /* 0x002fca00078e0208 */
[----:B------:R-:W3:Y:S01]  /*0190*/  LDG.E R6, desc[UR4][R8.64] ;  /* 0x0000000408067981 */ /* 0x000ee2000c1e1900 */
[----:B------:R-:W-:Y:S01]  /*01a0*/  IMAD.MOV.U32 R21, RZ, RZ, R12 ;  /* 0x000000ffff157224 */ /* 0x000fe200078e000c */
[----:B------:R-:W-:Y:S01]  /*01b0*/  BSSY.RECONVERGENT B1, `(.L_x_2) ;  /* 0x000009c000017945 */ /* 0x000fe20003800200 */
[----:B------:R-:W-:Y:S02]  /*01c0*/  CS2R R12, SRZ ;  /* 0x00000000000c7805 */ /* 0x000fe4000001ff00 */
[----:B--2---:R-:W-:-:S04]  /*01d0*/  ISETP.GT.AND P0, PT, R20, R5, PT ;  /* 0x000000051400720c */ /* 0x004fc80003f04270 */
[----:B---3--:R-:W-:-:S04]  /*01e0*/  ISETP.GT.OR P0, PT, R21, R6, P0 ;  /* 0x000000061500720c */ /* 0x008fc80000704670 */
[----:B------:R-:W-:-:S13]  /*01f0*/  ISETP.LT.OR P0, PT, R7, 0x1, P0 ;  /* 0x000000010700780c */ /* 0x000fda0000701670 */
[----:B------:R-:W-:Y:S05]  /*0200*/  @P0 BRA `(.L_x_3) ;  /* 0x0000000800580947 */ /* 0x000fea0003800000 */
[C---:B------:R-:W-:Y:S01]  /*0210*/  LOP3.LUT R8, R7.reuse, 0x7ffffff8, RZ, 0xc0, !PT ;  /* 0x7ffffff807087812 */ /* 0x040fe200078ec0ff */
[C---:B------:R-:W-:Y:S01]  /*0220*/  IMAD R9, R7.reuse, R7, RZ ;  /* 0x0000000707097224 */ /* 0x040fe200078e02ff */
[----:B------:R-:W-:Y:S02]  /*0230*/  LOP3.LUT R10, R7, 0x7, RZ, 0xc0, !PT ;  /* 0x00000007070a7812 */ /* 0x000fe400078ec0ff */
[----:B------:R-:W-:Y:S02]  /*0240*/  CS2R R12, SRZ ;  /* 0x00000000000c7805 */ /* 0x000fe4000001ff00 */
[----:B------:R-:W-:-:S07]  /*0250*/  IADD3 R11, PT, PT, -R8, RZ, RZ ;  /* 0x000000ff080b7210 */ /* 0x000fce0007ffe1ff */
.L_x_10:
[----:B------:R-:W0:Y:S08]  /*0260*/  LDC.64 R16, c[0x0][0x398] ;  /* 0x0000e600ff107b82 */ /* 0x000e300000000a00 */
[----:B------:R-:W1:Y:S01]  /*0270*/  LDC.64 R14, c[0x0][0x390] ;  /* 0x0000e400ff0e7b82 */ /* 0x000e620000000a00 */
[----:B0-----:R-:W-:-:S06]  /*0280*/  IMAD.WIDE R16, R21, 0x4, R16 ;  /* 0x0000000415107825 */ /* 0x001fcc00078e0210 */
[----:B------:R-:W2:Y:S01]  /*0290*/  LDG.E R16, desc[UR4][R16.64] ;  /* 0x0000000410107981 */ /* 0x000ea2000c1e1900 */
[----:B-1----:R-:W-:-:S06]  /*02a0*/  IMAD.WIDE R14, R20, 0x4, R14 ;  /* 0x00000004140e7825 */ /* 0x002fcc00078e020e */
[----:B------:R-:W2:Y:S01]  /*02b0*/  LDG.E R15, desc[UR4][R14.64] ;  /* 0x000000040e0f7981 */ /* 0x000ea2000c1e1900 */
[----:B------:R-:W-:Y:S01]  /*02c0*/  BSSY.RECONVERGENT B2, `(.L_x_4) ;  /* 0x0000087000027945 */ /* 0x000fe20003800200 */
[----:B------:R-:W-:Y:S01]  /*02d0*/  IMAD.MOV.U32 R19, RZ, RZ, R21 ;  /* 0x000000ffff137224 */ /* 0x000fe200078e0015 */
[----:B------:R-:W-:Y:S02]  /*02e0*/  MOV R18, R20 ;  /* 0x0000001400127202 */ /* 0x000fe40000000f00 */
[----:B--2---:R-:W-:-:S04]  /*02f0*/  ISETP.NE.AND P0, PT, R16, R15, PT ;  /* 0x0000000f1000720c */ /* 0x004fc80003f05270 */
[CC--:B------:R-:W-:Y:S02]  /*0300*/  ISETP.GE.AND P1, PT, R16.reuse, R15.reuse, P0 ;  /* 0x0000000f1000720c */ /* 0x0c0fe40000726270 */
[----:B------:R-:W-:-:S07]  /*0310*/  ISETP.GE.OR P2, PT, R16, R15, !P0 ;  /* 0x0000000f1000720c */ /* 0x000fce0004746670 */
[----:B------:R-:W-:Y:S01]  /*0320*/  @P0 VIADD R7, R21, 0x1 ;  /* 0x0000000115070836 */ /* 0x000fe20000000000 */
[----:B------:R-:W-:-:S03]  /*0330*/  @P0 IADD3 R22, PT, PT, R20, 0x1, RZ ;  /* 0x0000000114160810 */ /* 0x000fc60007ffe0ff */
[----:B------:R-:W-:Y:S02]  /*0340*/  @P1 IMAD.MOV R7, RZ, RZ, R21 ;  /* 0x000000ffff071224 */ /* 0x000fe400078e0215 */
[----:B------:R-:W-:Y:S02]  /*0350*/  @!P2 IADD3 R22, PT, PT, R20, RZ, RZ ;  /* 0x000000ff1416a210 */ /* 0x000fe40007ffe0ff */
[----:B------:R-:W-:Y:S02]  /*0360*/  @P0 IMAD.MOV.U32 R21, RZ, RZ, R7 ;  /* 0x000000ffff150224 */ /* 0x000fe400078e0007 */
[----:B------:R-:W-:Y:S01]  /*0370*/  @P0 MOV R20, R22 ;  /* 0x0000001600140202 */ /* 0x000fe20000000f00 */
[----:B------:R-:W-:Y:S06]  /*0380*/  @P0 BRA `(.L_x_5) ;  /* 0x0000000400e80947 */ /* 0x000fec0003800000 */
[----:B------:R-:W0:Y:S01]  /*0390*/  LDC R20, c[0x0][0x3cc] ;  /* 0x0000f300ff147b82 */ /* 0x000e220000000800 */
[----:B------:R-:W-:Y:S02]  /*03a0*/  HFMA2 R23, -RZ, RZ, 0, 0 ;  /* 0x00000000ff177431 */ /* 0x000fe400000001ff */
[----:B------:R-:W-:Y:S02]  /*03b0*/  IMAD R21, R9, R18, R0 ;  /* 0x0000001209157224 */ /* 0x000fe400078e0200 */
[----:B0-----:R-:W-:-:S05]  /*03c0*/  VIADD R7, R20, 0xffffffff ;  /* 0xffffffff14077836 */ /* 0x001fca0000000000 */
[----:B------:R-:W-:Y:S01]  /*03d0*/  ISETP.GE.U32.AND P0, PT, R7, 0x7, PT ;  /* 0x000000070700780c */ /* 0x000fe20003f06070 */
[----:B------:R-:W-:-:S04]  /*03e0*/  IMAD R7, R19, R20, R2 ;  /* 0x0000001413077224 */ /* 0x000fc800078e0202 */
[----:B------:R-:W-:-:S08]  /*03f0*/  IMAD R22, R7, R20, RZ ;  /* 0x0000001407167224 */ /* 0x000fd000078e02ff */
[----:B------:R-:W-:Y:S05]  /*0400*/  @!P0 BRA `(.L_x_6) ;  /* 0x0000000000d08947 */ /* 0x000fea0003800000 */
[----:B------:R-:W-:Y:S01]  /*0410*/  IMAD.MOV.U32 R23, RZ, RZ, R22 ;  /* 0x000000ffff177224 */ /* 0x000fe200078e0016 */
[----:B------:R-:W-:Y:S01]  /*0420*/  MOV R7, R21 ;  /* 0x0000001500077202 */ /* 0x000fe20000000f00 */
[----:B------:R-:W-:Y:S01]  /*0430*/  IMAD.MOV.U32 R24, RZ, RZ, R11 ;  /* 0x000000ffff187224 */ /* 0x000fe200078e000b */
[----:B------:R-:W-:-:S07]  /*0440*/  SHF.L.U32 R25, R20, 0x1, RZ ;  /* 0x0000000114197819 */ /* 0x000fce00000006ff */
.L_x_7:
[----:B------:R-:W0:Y:S08]  /*0450*/  LDC.64 R16, c[0x0][0x380] ;  /* 0x0000e000ff107b82 */ /* 0x000e300000000a00 */
[----:B------:R-:W1:Y:S01]  /*0460*/  LDC.64 R14, c[0x0][0x388] ;  /* 0x0000e200ff0e7b82 */ /* 0x000e620000000a00 */
[----:B0-----:R-:W-:-:S05]  /*0470*/  IMAD.WIDE R16, R23, 0x2, R16 ;  /* 0x0000000217107825 */ /* 0x001fca00078e0210 */
[----:B------:R-:W2:Y:S01]  /*0480*/  LDG.E.S16 R27, desc[UR4][R16.64] ;  /* 0x00000004101b7981 */ /* 0x000ea2000c1e1700 */
[----:B-1----:R-:W-:-:S03]  /*0490*/  IMAD.WIDE R14, R7, 0x2, R14 ;  /* 0x00000002070e7825 */ /* 0x002fc600078e020e */
[----:B------:R-:W3:Y:S04]  /*04a0*/  LDG.E.S16 R29, desc[UR4][R16.64+0x2] ;  /* 0x00000204101d7981 */ /* 0x000ee8000c1e1700 */
[----:B------:R-:W2:Y:S02]  /*04b0*/  LDG.E.S16 R26, desc[UR4][R14.64] ;  /* 0x000000040e1a7981 */ /* 0x000ea4000c1e1700 */
[----:B--2---:R-:W-:Y:S01]  /*04c0*/  IMAD.WIDE R12, R27, R26, R12 ;  /* 0x0000001a1b0c7225 */ /* 0x004fe200078e020c */
[----:B------:R-:W-:-:S05]  /*04d0*/  IADD3 R26, P0, PT, R14, R25, RZ ;  /* 0x000000190e1a7210 */ /* 0x000fca0007f1e0ff */
[----:B------:R-:W-:Y:S02]  /*04e0*/  IMAD.X R27, RZ, RZ, R15, P0 ;  /* 0x000000ffff1b7224 */ /* 0x000fe400000e060f */
[----:B------:R-:W2:Y:S04]  /*04f0*/  LDG.E.S16 R15, desc[UR4][R16.64+0x4] ;  /* 0x00000404100f7981 */ /* 0x000ea8000c1e1700 */
[----:B------:R-:W3:Y:S02]  /*0500*/  LDG.E.S16 R28, desc[UR4][R26.64] ;  /* 0x000000041a1c7981 */ /* 0x000ee4000c1e1700 */
[----:B---3--:R-:W-:Y:S01]  /*0510*/  IMAD.WIDE R12, R29, R28, R12 ;  /* 0x0000001c1d0c7225 */ /* 0x008fe200078e020c */
[----:B------:R-:W-:-:S04]  /*0520*/  IADD3 R28, P0, PT, R25, R26, RZ ;  /* 0x0000001a191c7210 */ /* 0x000fc80007f1e0ff */
[----:B------:R-:W-:Y:S02]  /*0530*/  IADD3.X R29, PT, PT, RZ, R27, RZ, P0, !PT ;  /* 0x0000001bff1d7210 */ /* 0x000fe400007fe4ff */
        /* <DEDUP_REMOVED lines=11> */
[----:B------:R-:W2:Y:S01]  /*05f0*/  LDG.E.S16 R14, desc[UR4][R26.64] ;  /* 0x000000041a0e7981 */ /* 0x000ea2000c1e1700 */
[----:B------:R-:W-:Y:S01]  /*0600*/  IADD3 R28, P0, PT, R25, R26, RZ ;  /* 0x0000001a191c7210 */ /* 0x000fe20007f1e0ff */
[----:B--2---:R-:W-:-:S04]  /*0610*/  IMAD.WIDE R12, R29, R14, R12 ;  /* 0x0000000e1d0c7225 */ /* 0x004fc800078e020c */
[----:B------:R-:W-:-:S05]  /*0620*/  IMAD.X R29, RZ, RZ, R27, P0 ;  /* 0x000000ffff1d7224 */ /* 0x000fca00000e061b */
[----:B------:R-:W3:Y:S01]  /*0630*/  LDG.E.S16 R14, desc[UR4][R28.64] ;  /* 0x000000041c0e7981 */ /* 0x000ee2000c1e1700 */
[----:B------:R-:W-:Y:S01]  /*0640*/  IADD3 R24, PT, PT, R24, 0x8, RZ ;  /* 0x0000000818187810 */ /* 0x000fe20007ffe0ff */
[----:B---3--:R-:W-:Y:S01]  /*0650*/  IMAD.WIDE R12, R15, R14, R12 ;  /* 0x0000000e0f0c7225 */ /* 0x008fe200078e020c */
[C---:B------:R-:W-:Y:S02]  /*0660*/  IADD3 R14, P0, PT, R25.reuse, R28, RZ ;  /* 0x0000001c190e7210 */ /* 0x040fe40007f1e0ff */
[----:B------:R-:W2:Y:S02]  /*0670*/  LDG.E.S16 R28, desc[UR4][R16.64+0xc] ;  /* 0x00000c04101c7981 */ /* 0x000ea4000c1e1700 */
[----:B------:R-:W-:Y:S02]  /*0680*/  IADD3.X R15, PT, PT, RZ, R29, RZ, P0, !PT ;  /* 0x0000001dff0f7210 */ /* 0x000fe400007fe4ff */
[----:B------:R-:W-:Y:S01]  /*0690*/  IADD3 R26, P0, PT, R25, R14, RZ ;  /* 0x0000000e191a7210 */ /* 0x000fe20007f1e0ff */
[----:B------:R-:W3:Y:S04]  /*06a0*/  LDG.E.S16 R29, desc[UR4][R16.64+0xe] ;  /* 0x00000e04101d7981 */ /* 0x000ee8000c1e1700 */
[----:B------:R-:W-:-:S05]  /*06b0*/  IMAD.X R27, RZ, RZ, R15, P0 ;  /* 0x000000ffff1b7224 */ /* 0x000fca00000e060f */
[----:B------:R-:W3:Y:S04]  /*06c0*/  LDG.E.S16 R26, desc[UR4][R26.64] ;  /* 0x000000041a1a7981 */ /* 0x000ee8000c1e1700 */
[----:B------:R-:W2:Y:S01]  /*06d0*/  LDG.E.S16 R17, desc[UR4][R14.64] ;  /* 0x000000040e117981 */ /* 0x000ea2000c1e1700 */
[----:B------:R-:W-:Y:S01]  /*06e0*/  ISETP.NE.AND P0, PT, R24, RZ, PT ;  /* 0x000000ff1800720c */ /* 0x000fe20003f05270 */
[----:B------:R-:W-:Y:S01]  /*06f0*/  VIADD R23, R23, 0x8 ;  /* 0x0000000817177836 */ /* 0x000fe20000000000 */
[----:B------:R-:W-:Y:S01]  /*0700*/  LEA R7, R20, R7, 0x3 ;  /* 0x0000000714077211 */ /* 0x000fe200078e18ff */
[----:B--2---:R-:W-:-:S04]  /*0710*/  IMAD.WIDE R12, R28, R17, R12 ;  /* 0x000000111c0c7225 */ /* 0x004fc800078e020c */
[----:B---3--:R-:W-:-:S06]  /*0720*/  IMAD.WIDE R12, R29, R26, R12 ;  /* 0x0000001a1d0c7225 */ /* 0x008fcc00078e020c */
[----:B------:R-:W-:Y:S05]  /*0730*/  @P0 BRA `(.L_x_7) ;  /* 0xfffffffc00440947 */ /* 0x000fea000383ffff */
[----:B------:R-:W-:-:S07]  /*0740*/  MOV R23, R8 ;  /* 0x0000000800177202 */ /* 0x000fce0000000f00 */
.L_x_6:
[----:B------:R-:W-:-:S13]  /*0750*/  ISETP.NE.AND P0, PT, R10, RZ, PT ;  /* 0x000000ff0a00720c */ /* 0x000fda0003f05270 */
[----:B------:R-:W-:Y:S05]  /*0760*/  @!P0 BRA `(.L_x_8) ;  /* 0x0000000000e88947 */ /* 0x000fea0003800000 */
[----:B------:R-:W-:-:S05]  /*0770*/  VIADD R7, R10, 0xffffffff ;  /* 0xffffffff0a077836 */ /* 0x000fca0000000000 */
[----:B------:R-:W-:Y:S02]  /*0780*/  ISETP.GE.U32.AND P0, PT, R7, 0x3, PT ;  /* 0x000000030700780c */ /* 0x000fe40003f06070 */
[----:B------:R-:W-:-:S11]  /*0790*/  SHF.L.U32 R7, R20, 0x1, RZ ;  /* 0x0000000114077819 */ /* 0x000fd600000006ff */
[----:B------:R-:W-:Y:S05]  /*07a0*/  @!P0 BRA `(.L_x_9) ;  /* 0x0000000000648947 */ /* 0x000fea0003800000 */
[----:B------:R-:W0:Y:S01]  /*07b0*/  LDC.64 R28, c[0x0][0x388] ;  /* 0x0000e200ff1c7b82 */ /* 0x000e220000000a00 */
[----:B------:R-:W-:Y:S01]  /*07c0*/  IMAD R25, R23, R20, R21 ;  /* 0x0000001417197224 */ /* 0x000fe200078e0215 */
[----:B------:R-:W-:-:S06]  /*07d0*/  IADD3 R17, PT, PT, R22, R23, RZ ;  /* 0x0000001716117210 */ /* 0x000fcc0007ffe0ff */
[----:B------:R-:W1:Y:S01]  /*07e0*/  LDC.64 R14, c[0x0][0x380] ;  /* 0x0000e000ff0e7b82 */ /* 0x000e620000000a00 */
[----:B0-----:R-:W-:-:S03]  /*07f0*/  IMAD.WIDE R28, R25, 0x2, R28 ;  /* 0x00000002191c7825 */ /* 0x001fc600078e021c */
[----:B------:R-:W-:Y:S02]  /*0800*/  IADD3 R26, P0, PT, R28, R7, RZ ;  /* 0x000000071c1a7210 */ /* 0x000fe40007f1e0ff */
[----:B------:R-:W2:Y:S01]  /*0810*/  LDG.E.S16 R24, desc[UR4][R28.64] ;  /* 0x000000041c187981 */ /* 0x000ea2000c1e1700 */
[----:B-1----:R-:W-:-:S04]  /*0820*/  IMAD.WIDE R14, R17, 0x2, R14 ;  /* 0x00000002110e7825 */ /* 0x002fc800078e020e */
[----:B------:R-:W-:Y:S01]  /*0830*/  IMAD.X R27, RZ, RZ, R29, P0 ;  /* 0x000000ffff1b7224 */ /* 0x000fe200000e061d */
[----:B------:R-:W2:Y:S04]  /*0840*/  LDG.E.S16 R25, desc[UR4][R14.64] ;  /* 0x000000040e197981 */ /* 0x000ea8000c1e1700 */
[----:B------:R-:W3:Y:S04]  /*0850*/  LDG.E.S16 R17, desc[UR4][R26.64] ;  /* 0x000000041a117981 */ /* 0x000ee8000c1e1700 */
[----:B------:R-:W3:Y:S04]  /*0860*/  LDG.E.S16 R16, desc[UR4][R14.64+0x2] ;  /* 0x000002040e107981 */ /* 0x000ee8000c1e1700 */
[----:B------:R-:W4:Y:S04]  /*0870*/  LDG.E.S16 R29, desc[UR4][R14.64+0x4] ;  /* 0x000004040e1d7981 */ /* 0x000f28000c1e1700 */
[----:B------:R-:W5:Y:S01]  /*0880*/  LDG.E.S16 R28, desc[UR4][R14.64+0x6] ;  /* 0x000006040e1c7981 */ /* 0x000f62000c1e1700 */
[----:B--2---:R-:W-:Y:S01]  /*0890*/  IMAD.WIDE R12, R25, R24, R12 ;  /* 0x00000018190c7225 */ /* 0x004fe200078e020c */
[----:B------:R-:W-:-:S04]  /*08a0*/  IADD3 R24, P0, PT, R7, R26, RZ ;  /* 0x0000001a07187210 */ /* 0x000fc80007f1e0ff */
[----:B------:R-:W-:Y:S01]  /*08b0*/  IADD3.X R25, PT, PT, RZ, R27, RZ, P0, !PT ;  /* 0x0000001bff197210 */ /* 0x000fe200007fe4ff */
[----:B---3--:R-:W-:Y:S01]  /*08c0*/  IMAD.WIDE R12, R16, R17, R12 ;  /* 0x00000011100c7225 */ /* 0x008fe200078e020c */
[----:B------:R-:W-:-:S03]  /*08d0*/  IADD3 R16, P0, PT, R7, R24, RZ ;  /* 0x0000001807107210 */ /* 0x000fc60007f1e0ff */
[----:B------:R-:W4:Y:S01]  /*08e0*/  LDG.E.S16 R24, desc[UR4][R24.64] ;  /* 0x0000000418187981 */ /* 0x000f22000c1e1700 */
[----:B------:R-:W-:-:S06]  /*08f0*/  IADD3.X R17, PT, PT, RZ, R25, RZ, P0, !PT ;  /* 0x00000019ff117210 */ /* 0x000fcc00007fe4ff */
[----:B------:R-:W5:Y:S01]  /*0900*/  LDG.E.S16 R17, desc[UR4][R16.64] ;  /* 0x0000000410117981 */ /* 0x000f62000c1e1700 */
[----:B------:R-:W-:Y:S02]  /*0910*/  VIADD R23, R23, 0x4 ;  /* 0x0000000417177836 */ /* 0x000fe40000000000 */
[----:B----4-:R-:W-:-:S04]  /*0920*/  IMAD.WIDE R12, R29, R24, R12 ;  /* 0x000000181d0c7225 */ /* 0x010fc800078e020c */
[----:B-----5:R-:W-:-:S07]  /*0930*/  IMAD.WIDE R12, R28, R17, R12 ;  /* 0x000000111c0c7225 */ /* 0x020fce00078e020c */
.L_x_9:
[----:B------:R-:W-:-:S13]  /*0940*/  LOP3.LUT P0, R16, R20, 0x3, RZ, 0xc0, !PT ;  /* 0x0000000314107812 */ /* 0x000fda000780c0ff */
[----:B------:R-:W-:Y:S05]  /*0950*/  @!P0 BRA `(.L_x_8) ;  /* 0x00000000006c8947 */ /* 0x000fea0003800000 */
[----:B------:R-:W0:Y:S01]  /*0960*/  LDC.64 R14, c[0x0][0x388] ;  /* 0x0000e200ff0e7b82 */ /* 0x000e220000000a00 */
[----:B------:R-:W-:Y:S02]  /*0970*/  ISETP.NE.AND P0, PT, R16, 0x1, PT ;  /* 0x000000011000780c */ /* 0x000fe40003f05270 */
[----:B------:R-:W-:-:S04]  /*0980*/  LOP3.LUT R16, R20, 0x1, RZ, 0xc0, !PT ;  /* 0x0000000114107812 */ /* 0x000fc800078ec0ff */
[----:B------:R-:W-:Y:S02]  /*0990*/  ISETP.NE.U32.AND P1, PT, R16, 0x1, PT ;  /* 0x000000011000780c */ /* 0x000fe40003f25070 */
[----:B------:R-:W1:Y:S05]  /*09a0*/  LDC.64 R16, c[0x0][0x380] ;  /* 0x0000e000ff107b82 */ /* 0x000e6a0000000a00 */
[----:B------:R-:W-:Y:S01]  /*09b0*/  @P0 IADD3 R25, PT, PT, R22, R23, RZ ;  /* 0x0000001716190210 */ /* 0x000fe20007ffe0ff */
[C---:B------:R-:W-:Y:S01]  /*09c0*/  @P0 IMAD R24, R23.reuse, R20, R21 ;  /* 0x0000001417180224 */ /* 0x040fe200078e0215 */
[----:B------:R-:W-:-:S05]  /*09d0*/  @P0 IADD3 R23, PT, PT, R23, 0x2, RZ ;  /* 0x0000000217170810 */ /* 0x000fca0007ffe0ff */
[----:B------:R-:W-:Y:S02]  /*09e0*/  @!P1 IMAD R27, R23, R20, R21 ;  /* 0x00000014171b9224 */ /* 0x000fe400078e0215 */
[----:B------:R-:W-:Y:S01]  /*09f0*/  @!P1 IMAD.IADD R29, R22, 0x1, R23 ;  /* 0x00000001161d9824 */ /* 0x000fe200078e0217 */
[----:B------:R-:W2:Y:S01]  /*0a00*/  LDC.64 R20, c[0x0][0x380] ;  /* 0x0000e000ff147b82 */ /* 0x000ea20000000a00 */
[----:B0-----:R-:W-:-:S03]  /*0a10*/  @P0 IMAD.WIDE R22, R24, 0x2, R14 ;  /* 0x0000000218160825 */ /* 0x001fc600078e020e */
[----:B------:R-:W-:-:S04]  /*0a20*/  @P0 IADD3 R24, P2, PT, R22, R7, RZ ;  /* 0x0000000716180210 */ /* 0x000fc80007f5e0ff */
[----:B------:R-:W0:Y:S01]  /*0a30*/  LDC.64 R14, c[0x0][0x388] ;  /* 0x0000e200ff0e7b82 */ /* 0x000e220000000a00 */
[----:B-1----:R-:W-:Y:S01]  /*0a40*/  @P0 IMAD.WIDE R16, R25, 0x2, R16 ;  /* 0x0000000219100825 */ /* 0x002fe200078e0210 */
[----:B------:R-:W3:Y:S01]  /*0a50*/  @P0 LDG.E.S16 R7, desc[UR4][R22.64] ;  /* 0x0000000416070981 */ /* 0x000ee2000c1e1700 */
[----:B------:R-:W-:-:S03]  /*0a60*/  @P0 IADD3.X R25, PT, PT, RZ, R23, RZ, P2, !PT ;  /* 0x00000017ff190210 */ /* 0x000fc600017fe4ff */
[----:B------:R-:W3:Y:S04]  /*0a70*/  @P0 LDG.E.S16 R26, desc[UR4][R16.64] ;  /* 0x00000004101a0981 */ /* 0x000ee8000c1e1700 */
[----:B------:R-:W4:Y:S04]  /*0a80*/  @P0 LDG.E.S16 R28, desc[UR4][R16.64+0x2] ;  /* 0x00000204101c0981 */ /* 0x000f28000c1e1700 */
[----:B------:R-:W4:Y:S01]  /*0a90*/  @P0 LDG.E.S16 R25, desc[UR4][R24.64] ;  /* 0x0000000418190981 */ /* 0x000f22000c1e1700 */
[----:B--2---:R-:W-:-:S06]  /*0aa0*/  @!P1 IMAD.WIDE R20, R29, 0x2, R20 ;  /* 0x000000021d149825 */ /* 0x004fcc00078e0214 */
[----:B------:R-:W2:Y:S01]  /*0ab0*/  @!P1 LDG.E.S16 R21, desc[UR4][R20.64] ;  /* 0x0000000414159981 */ /* 0x000ea2000c1e1700 */
[----:B0-----:R-:W-:-:S06]  /*0ac0*/  @!P1 IMAD.WIDE R14, R27, 0x2, R14 ;  /* 0x000000021b0e9825 */ /* 0x001fcc00078e020e */
[----:B------:R-:W2:Y:S01]  /*0ad0*/  @!P1 LDG.E.S16 R14, desc[UR4][R14.64] ;  /* 0x000000040e0e9981 */ /* 0x000ea2000c1e1700 */
[----:B---3--:R-:W-:-:S04]  /*0ae0*/  @P0 IMAD.WIDE R26, R26, R7, R12 ;  /* 0x000000071a1a0225 */ /* 0x008fc800078e020c */
[----:B----4-:R-:W-:-:S04]  /*0af0*/  @P0 IMAD.WIDE R12, R28, R25, R26 ;  /* 0x000000191c0c0225 */ /* 0x010fc800078e021a */
[----:B--2---:R-:W-:-:S07]  /*0b00*/  @!P1 IMAD.WIDE R12, R21, R14, R12 ;  /* 0x0000000e150c9225 */ /* 0x004fce00078e020c */
.L_x_8:
[----:B------:R-:W-:Y:S01]  /*0b10*/  IADD3 R21, PT, PT, R19, 0x1, RZ ;  /* 0x0000000113157810 */ /* 0x000fe20007ffe0ff */
[----:B------:R-:W-:-:S07]  /*0b20*/  VIADD R20, R18, 0x1 ;  /* 0x0000000112147836 */ /* 0x000fce0000000000 */
.L_x_5:
[----:B------:R-:W-:Y:S05]  /*0b30*/  BSYNC.RECONVERGENT B2 ;  /* 0x0000000000027941 */ /* 0x000fea0003800200 */
.L_x_4:
[----:B------:R-:W-:Y:S02]  /*0b40*/  ISETP.GT.AND P0, PT, R20, R5, PT ;  /* 0x000000051400720c */ /* 0x000fe40003f04270 */
[----:B------:R-:W-:-:S13]  /*0b50*/  ISETP.LE.AND P1, PT, R21, R6, PT ;  /* 0x000000061500720c */ /* 0x000fda0003f23270 */
[----:B------:R-:W-:Y:S05]  /*0b60*/  @!P0 BRA P1, `(.L_x_10) ;  /* 0xfffffff400bc8947 */ /* 0x000fea000083ffff */
.L_x_3:
[----:B------:R-:W-:Y:S05]  /*0b70*/  BSYNC.RECONVERGENT B1 ;  /* 0x0000000000017941 */ /* 0x000fea0003800200 */
.L_x_2:
[----:B------:R-:W-:-:S04]  /*0b80*/  ISETP.GE.U32.AND P0, PT, R12, RZ, PT ;  /* 0x000000ff0c00720c */ /* 0x000fc80003f06070 */
[----:B------:R-:W-:-:S13]  /*0b90*/  ISETP.GE.U32.AND.EX P0, PT, R13, 0x1, PT, P0 ;  /* 0x000000010d00780c */ /* 0x000fda0003f06100 */
[----:B------:R-:W0:Y:S01]  /*0ba0*/  @P0 LDC R5, c[0x0][0x3c8] ;  /* 0x0000f200ff050b82 */ /* 0x000e220000000800 */
[----:B------:R-:W-:-:S07]  /*0bb0*/  @P0 MOV R9, 0xffffffff ;  /* 0xffffffff00090802 */ /* 0x000fce0000000f00 */
[----:B------:R-:W1:Y:S01]  /*0bc0*/  @P0 LDC.64 R6, c[0x0][0x3c0] ;  /* 0x0000f000ff060b82 */ /* 0x000e620000000a00 */
[----:B0-----:R-:W-:-:S04]  /*0bd0*/  @P0 IMAD R5, R4, R5, R3 ;  /* 0x0000000504050224 */ /* 0x001fc800078e0203 */
[----:B-1----:R-:W-:-:S05]  /*0be0*/  @P0 IMAD.WIDE R6, R5, 0x4, R6 ;  /* 0x0000000405060825 */ /* 0x002fca00078e0206 */
[----:B------:R0:W-:Y:S01]  /*0bf0*/  @P0 STG.E desc[UR4][R6.64], R9 ;  /* 0x0000000906000986 */ /* 0x0001e2000c101904 */
[----:B------:R-:W-:Y:S05]  /*0c00*/  @P0 EXIT ;  /* 0x000000000000094d */ /* 0x000fea0003800000 */
[----:B------:R-:W-:-:S07]  /*0c10*/  MOV R5, R12 ;  /* 0x0000000c00057202 */ /* 0x000fce0000000f00 */
.L_x_1:
[----:B------:R-:W-:Y:S05]  /*0c20*/  BSYNC.RECONVERGENT B0 ;  /* 0x0000000000007941 */ /* 0x000fea0003800200 */
.L_x_0:
[----:B0-----:R-:W0:Y:S01]  /*0c30*/  LDC.64 R6, c[0x0][0x3c0] ;  /* 0x0000f000ff067b82 */ /* 0x001e220000000a00 */
[----:B------:R-:W1:Y:S02]  /*0c40*/  LDCU UR6, c[0x0][0x3c8] ;  /* 0x00007900ff0677ac */ /* 0x000e640008000800 */
[----:B-1----:R-:W-:-:S04]  /*0c50*/  IMAD R3, R4, UR6, R3 ;  /* 0x0000000604037c24 */ /* 0x002fc8000f8e0203 */
[----:B0-----:R-:W-:-:S05]  /*0c60*/  IMAD.WIDE R6, R3, 0x4, R6 ;  /* 0x0000000403067825 */ /* 0x001fca00078e0206 */
[----:B------:R-:W-:Y:S01]  /*0c70*/  STG.E desc[UR4][R6.64], R5 ;  /* 0x0000000506007986 */ /* 0x000fe2000c101904 */
[----:B------:R-:W-:Y:S05]  /*0c80*/  EXIT ;  /* 0x000000000000794d */ /* 0x000fea0003800000 */
.L_x_11:
[----:B------:R-:W-:-:S00]  /*0c90*/  BRA `(.L_x_11) ;  /* 0xfffffffc00fc7947 */ /* 0x000fc0000383ffff */
[----:B------:R-:W-:-:S00]  /*0ca0*/  NOP ;  /* 0x0000000000007918 */ /* 0x000fc00000000000 */
        /* <DEDUP_REMOVED lines=13> */
.L_x_12:


//--------------------- .nv.shared.reserved.0     --------------------------
	.section	.nv.shared.reserved.0,"aw",@nobits
	.weak		__nv_reservedSMEM_offset_0_alias
	.size		__nv_reservedSMEM_offset_0_alias, 0, 64
	.other		__nv_reservedSMEM_offset_0_alias,@"STO_CUDA_RESERVED_SHARED STV_DEFAULT"
__nv_reservedSMEM_offset_0_alias:
	.zero		0
	.zero		64


//--------------------- .nv.constant0._Z8multiplyPsS_PiS0_S0_S0_S0_S0_Pjii --------------------------
	.section	.nv.constant0._Z8multiplyPsS_PiS0_S0_S0_S0_S0_Pjii,"a",@progbits
	.sectionflags	@""
	.align	4
.nv.constant0._Z8multiplyPsS_PiS0_S0_S0_S0_S0_Pjii:
	.zero		976


//--------------------- SYMBOLS --------------------------

	.type		.nv.reservedSmem.offset0,@object
	.size		.nv.reservedSmem.offset0,0x4
